	.headerflags	@"EF_CUDA_TEXMODE_UNIFIED EF_CUDA_64BIT_ADDRESS EF_CUDA_ACCELERATORS EF_CUDA_SM90 EF_CUDA_VIRTUAL_SM(EF_CUDA_SM90)"
	.elftype	@"ET_EXEC"


//--------------------- .nv.info                  --------------------------
	.section	.nv.info,"",@"SHT_CUDA_INFO"
	.align	4


	//----- nvinfo : EIATTR_REGCOUNT
	.align		4
        /*0000*/ 	.byte	0x04, 0x2f
        /*0002*/ 	.short	(.L_3 - .L_2)
	.align		4
.L_2:
        /*0004*/ 	.word	index@(triton_poi_fused__native_batch_norm_legit_no_training_add_convolution_20)
        /*0008*/ 	.word	0x00000020


	//----- nvinfo : EIATTR_MIN_STACK_SIZE
	.align		4
.L_3:
        /*000c*/ 	.byte	0x04, 0x12
        /*000e*/ 	.short	(.L_5 - .L_4)
	.align		4
.L_4:
        /*0010*/ 	.word	index@(triton_poi_fused__native_batch_norm_legit_no_training_add_convolution_20)
        /*0014*/ 	.word	0x00000000


	//----- nvinfo : EIATTR_FRAME_SIZE
	.align		4
.L_5:
        /*0018*/ 	.byte	0x04, 0x11
        /*001a*/ 	.short	(.L_7 - .L_6)
	.align		4
.L_6:
        /*001c*/ 	.word	index@(triton_poi_fused__native_batch_norm_legit_no_training_add_convolution_20)
        /*0020*/ 	.word	0x00000000


	//----- nvinfo : EIATTR_MIN_STACK_SIZE
	.align		4
.L_7:
        /*0024*/ 	.byte	0x04, 0x12
        /*0026*/ 	.short	(.L_9 - .L_8)
	.align		4
.L_8:
        /*0028*/ 	.word	index@(triton_poi_fused__native_batch_norm_legit_no_training_add_convolution_20)
        /*002c*/ 	.word	0x00000000
.L_9:


//--------------------- .nv.info.triton_poi_fused__native_batch_norm_legit_no_training_add_convolution_20 --------------------------
	.section	.nv.info.triton_poi_fused__native_batch_norm_legit_no_training_add_convolution_20,"",@"SHT_CUDA_INFO"
	.sectionflags	@""
	.align	4


	//----- nvinfo : EIATTR_CUDA_API_VERSION
	.align		4
        /*0000*/ 	.byte	0x04, 0x37
        /*0002*/ 	.short	(.L_11 - .L_10)
.L_10:
        /*0004*/ 	.word	0x0000007c


	//----- nvinfo : EIATTR_KPARAM_INFO
	.align		4
.L_11:
        /*0008*/ 	.byte	0x04, 0x17
        /*000a*/ 	.short	(.L_13 - .L_12)
.L_12:
        /*000c*/ 	.word	0x00000000
        /*0010*/ 	.short	0x000e
        /*0012*/ 	.short	0x0070
        /*0014*/ 	.byte	0x00, 0xf0, 0x11, 0x00


	//----- nvinfo : EIATTR_KPARAM_INFO
	.align		4
.L_13:
        /*0018*/ 	.byte	0x04, 0x17
        /*001a*/ 	.short	(.L_15 - .L_14)
.L_14:
        /*001c*/ 	.word	0x00000000
        /*0020*/ 	.short	0x000d
        /*0022*/ 	.short	0x0068
        /*0024*/ 	.byte	0x00, 0xf4, 0x21, 0x00


	//----- nvinfo : EIATTR_KPARAM_INFO
	.align		4
.L_15:
        /*0028*/ 	.byte	0x04, 0x17
        /*002a*/ 	.short	(.L_17 - .L_16)
.L_16:
        /*002c*/ 	.word	0x00000000
        /*0030*/ 	.short	0x000c
        /*0032*/ 	.short	0x0060
        /*0034*/ 	.byte	0x00, 0xf4, 0x21, 0x00


	//----- nvinfo : EIATTR_KPARAM_INFO
	.align		4
.L_17:
        /*0038*/ 	.byte	0x04, 0x17
        /*003a*/ 	.short	(.L_19 - .L_18)
.L_18:
        /*003c*/ 	.word	0x00000000
        /*0040*/ 	.short	0x000b
        /*0042*/ 	.short	0x0058
        /*0044*/ 	.byte	0x00, 0xf4, 0x21, 0x00


	//----- nvinfo : EIATTR_KPARAM_INFO
	.align		4
.L_19:
        /*0048*/ 	.byte	0x04, 0x17
        /*004a*/ 	.short	(.L_21 - .L_20)
.L_20:
        /*004c*/ 	.word	0x00000000
        /*0050*/ 	.short	0x000a
        /*0052*/ 	.short	0x0050
        /*0054*/ 	.byte	0x00, 0xf4, 0x21, 0x00


	//----- nvinfo : EIATTR_KPARAM_INFO
	.align		4
.L_21:
        /*0058*/ 	.byte	0x04, 0x17
        /*005a*/ 	.short	(.L_23 - .L_22)
.L_22:
        /*005c*/ 	.word	0x00000000
        /*0060*/ 	.short	0x0009
        /*0062*/ 	.short	0x0048
        /*0064*/ 	.byte	0x00, 0xf4, 0x21, 0x00


	//----- nvinfo : EIATTR_KPARAM_INFO
	.align		4
.L_23:
        /*0068*/ 	.byte	0x04, 0x17
        /*006a*/ 	.short	(.L_25 - .L_24)
.L_24:
        /*006c*/ 	.word	0x00000000
        /*0070*/ 	.short	0x0008
        /*0072*/ 	.short	0x0040
        /*0074*/ 	.byte	0x00, 0xf4, 0x21, 0x00


	//----- nvinfo : EIATTR_KPARAM_INFO
	.align		4
.L_25:
        /*0078*/ 	.byte	0x04, 0x17
        /*007a*/ 	.short	(.L_27 - .L_26)
.L_26:
        /*007c*/ 	.word	0x00000000
        /*0080*/ 	.short	0x0007
        /*0082*/ 	.short	0x0038
        /*0084*/ 	.byte	0x00, 0xf4, 0x21, 0x00


	//----- nvinfo : EIATTR_KPARAM_INFO
	.align		4
.L_27:
        /*0088*/ 	.byte	0x04, 0x17
        /*008a*/ 	.short	(.L_29 - .L_28)
.L_28:
        /*008c*/ 	.word	0x00000000
        /*0090*/ 	.short	0x0006
        /*0092*/ 	.short	0x0030
        /*0094*/ 	.byte	0x00, 0xf4, 0x21, 0x00


	//----- nvinfo : EIATTR_KPARAM_INFO
	.align		4
.L_29:
        /*0098*/ 	.byte	0x04, 0x17
        /*009a*/ 	.short	(.L_31 - .L_30)
.L_30:
        /*009c*/ 	.word	0x00000000
        /*00a0*/ 	.short	0x0005
        /*00a2*/ 	.short	0x0028
        /*00a4*/ 	.byte	0x00, 0xf4, 0x21, 0x00


	//----- nvinfo : EIATTR_KPARAM_INFO
	.align		4
.L_31:
        /*00a8*/ 	.byte	0x04, 0x17
        /*00aa*/ 	.short	(.L_33 - .L_32)
.L_32:
        /*00ac*/ 	.word	0x00000000
        /*00b0*/ 	.short	0x0004
        /*00b2*/ 	.short	0x0020
        /*00b4*/ 	.byte	0x00, 0xf4, 0x21, 0x00


	//----- nvinfo : EIATTR_KPARAM_INFO
	.align		4
.L_33:
        /*00b8*/ 	.byte	0x04, 0x17
        /*00ba*/ 	.short	(.L_35 - .L_34)
.L_34:
        /*00bc*/ 	.word	0x00000000
        /*00c0*/ 	.short	0x0003
        /*00c2*/ 	.short	0x0018
        /*00c4*/ 	.byte	0x00, 0xf4, 0x21, 0x00


	//----- nvinfo : EIATTR_KPARAM_INFO
	.align		4
.L_35:
        /*00c8*/ 	.byte	0x04, 0x17
        /*00ca*/ 	.short	(.L_37 - .L_36)
.L_36:
        /*00cc*/ 	.word	0x00000000
        /*00d0*/ 	.short	0x0002
        /*00d2*/ 	.short	0x0010
        /*00d4*/ 	.byte	0x00, 0xf4, 0x21, 0x00


	//----- nvinfo : EIATTR_KPARAM_INFO
	.align		4
.L_37:
        /*00d8*/ 	.byte	0x04, 0x17
        /*00da*/ 	.short	(.L_39 - .L_38)
.L_38:
        /*00dc*/ 	.word	0x00000000
        /*00e0*/ 	.short	0x0001
        /*00e2*/ 	.short	0x0008
        /*00e4*/ 	.byte	0x00, 0xf4, 0x21, 0x00


	//----- nvinfo : EIATTR_KPARAM_INFO
	.align		4
.L_39:
        /*00e8*/ 	.byte	0x04, 0x17
        /*00ea*/ 	.short	(.L_41 - .L_40)
.L_40:
        /*00ec*/ 	.word	0x00000000
        /*00f0*/ 	.short	0x0000
        /*00f2*/ 	.short	0x0000
        /*00f4*/ 	.byte	0x00, 0xf4, 0x21, 0x00


	//----- nvinfo : EIATTR_SPARSE_MMA_MASK
	.align		4
.L_41:
        /*00f8*/ 	.byte	0x03, 0x50
        /*00fa*/ 	.short	0x0000


	//----- nvinfo : EIATTR_MAXREG_COUNT
	.align		4
        /*00fc*/ 	.byte	0x03, 0x1b
        /*00fe*/ 	.short	0x00ff


	//----- nvinfo : EIATTR_EXIT_INSTR_OFFSETS
	.align		4
        /*0100*/ 	.byte	0x04, 0x1c
        /*0102*/ 	.short	(.L_43 - .L_42)


	//   ....[0]....
.L_42:
        /*0104*/ 	.word	0x00000950


	//   ....[1]....
        /*0108*/ 	.word	0x00000970


	//----- nvinfo : EIATTR_REQNTID
	.align		4
.L_43:
        /*010c*/ 	.byte	0x04, 0x10
        /*010e*/ 	.short	(.L_45 - .L_44)
.L_44:
        /*0110*/ 	.word	0x00000080
        /*0114*/ 	.word	0x00000001
        /*0118*/ 	.word	0x00000001


	//----- nvinfo : EIATTR_CBANK_PARAM_SIZE
	.align		4
.L_45:
        /*011c*/ 	.byte	0x03, 0x19
        /*011e*/ 	.short	0x0074


	//----- nvinfo : EIATTR_PARAM_CBANK
	.align		4
        /*0120*/ 	.byte	0x04, 0x0a
        /*0122*/ 	.short	(.L_47 - .L_46)
	.align		4
.L_46:
        /*0124*/ 	.word	index@(.nv.constant0.triton_poi_fused__native_batch_norm_legit_no_training_add_convolution_20)
        /*0128*/ 	.short	0x0210
        /*012a*/ 	.short	0x0074


	//----- nvinfo : EIATTR_SW_WAR
	.align		4
.L_47:
        /*012c*/ 	.byte	0x04, 0x36
        /*012e*/ 	.short	(.L_49 - .L_48)
.L_48:
        /*0130*/ 	.word	0x00000008
.L_49:


//--------------------- .nv.callgraph             --------------------------
	.section	.nv.callgraph,"",@"SHT_CUDA_CALLGRAPH"
	.align	4
	.sectionentsize	8
	.align		4
        /*0000*/ 	.word	0x00000000
	.align		4
        /*0004*/ 	.word	0xffffffff
	.align		4
        /*0008*/ 	.word	0x00000000
	.align		4
        /*000c*/ 	.word	0xfffffffe
	.align		4
        /*0010*/ 	.word	0x00000000
	.align		4
        /*0014*/ 	.word	0xfffffffd
	.align		4
        /*0018*/ 	.word	0x00000000
	.align		4
        /*001c*/ 	.word	0xfffffffc


//--------------------- .nv.constant4             --------------------------
	.section	.nv.constant4,"a",@progbits
	.align	8
	.align		8
.nv.constant4:
        /*0000*/ 	.dword	_$_str
	.align		8
        /*0008*/ 	.dword	_$_str_$_2


//--------------------- .text.triton_poi_fused__native_batch_norm_legit_no_training_add_convolution_20 --------------------------
	.section	.text.triton_poi_fused__native_batch_norm_legit_no_training_add_convolution_20,"ax",@progbits
	.align	128
        .global         triton_poi_fused__native_batch_norm_legit_no_training_add_convolution_20
        .type           triton_poi_fused__native_batch_norm_legit_no_training_add_convolution_20,@function
        .size           triton_poi_fused__native_batch_norm_legit_no_training_add_convolution_20,(.L_x_1 - triton_poi_fused__native_batch_norm_legit_no_training_add_convolution_20)
        .other          triton_poi_fused__native_batch_norm_legit_no_training_add_convolution_20,@"STO_CUDA_ENTRY STV_DEFAULT"
triton_poi_fused__native_batch_norm_legit_no_training_add_convolution_20:
.text.triton_poi_fused__native_batch_norm_legit_no_training_add_convolution_20:
[----:B------:R-:W0:Y:S01]  /*0000*/  LDC R1, c[0x0][0x28] ;  /* 0x00000a00ff017b82 */ /* 0x000e220000000800 */
[----:B------:R-:W1:Y:S01]  /*0010*/  S2R R0, SR_TID.X ;  /* 0x0000000000007919 */ /* 0x000e620000002100 */
[----:B------:R-:W-:Y:S01]  /*0020*/  HFMA2.MMA R2, -RZ, RZ, 0, 0 ;  /* 0x00000000ff027435 */ /* 0x000fe200000001ff */
[----:B------:R-:W-:-:S05]  /*0030*/  ULDC.64 UR4, c[0x0][0x208] ;  /* 0x0000820000047ab9 */ /* 0x000fca0000000a00 */
[----:B------:R-:W2:Y:S01]  /*0040*/  LDC.64 R24, c[0x0][0x260] ;  /* 0x00009800ff187b82 */ /* 0x000ea20000000a00 */
[----:B------:R-:W3:Y:S01]  /*0050*/  S2R R5, SR_CTAID.X ;  /* 0x0000000000057919 */ /* 0x000ee20000002500 */
[----:B------:R-:W-:Y:S01]  /*0060*/  HFMA2.MMA R8, -RZ, RZ, 0, 0 ;  /* 0x00000000ff087435 */ /* 0x000fe200000001ff */
[----:B------:R-:W-:Y:S02]  /*0070*/  MOV R22, RZ ;  /* 0x000000ff00167202 */ /* 0x000fe40000000f00 */
[----:B------:R-:W-:-:S03]  /*0080*/  CS2R R20, SRZ ;  /* 0x0000000000147805 */ /* 0x000fc6000001ff00 */
[----:B------:R-:W4:Y:S08]  /*0090*/  LDC.64 R10, c[0x0][0x210] ;  /* 0x00008400ff0a7b82 */ /* 0x000f300000000a00 */
[----:B------:R-:W5:Y:S08]  /*00a0*/  LDC.64 R12, c[0x0][0x228] ;  /* 0x00008a00ff0c7b82 */ /* 0x000f700000000a00 */
[----:B------:R-:W2:Y:S01]  /*00b0*/  LDC.64 R18, c[0x0][0x238] ;  /* 0x00008e00ff127b82 */ /* 0x000ea20000000a00 */
[----:B-1----:R-:W-:-:S07]  /*00c0*/  SHF.L.U32 R0, R0, 0x1, RZ ;  /* 0x0000000100007819 */ /* 0x002fce00000006ff */
[----:B------:R-:W1:Y:S01]  /*00d0*/  LDC.64 R26, c[0x0][0x248] ;  /* 0x00009200ff1a7b82 */ /* 0x000e620000000a00 */
[----:B---3--:R-:W-:Y:S02]  /*00e0*/  SHF.R.S32.HI R3, RZ, 0x17, R5 ;  /* 0x00000017ff037819 */ /* 0x008fe40000011405 */
[----:B------:R-:W-:Y:S02]  /*00f0*/  LOP3.LUT R0, R0, 0xfe, RZ, 0xc0, !PT ;  /* 0x000000fe00007812 */ /* 0x000fe400078ec0ff */
[----:B------:R-:W-:Y:S02]  /*0100*/  SGXT R3, R3, 0x1 ;  /* 0x000000010303781a */ /* 0x000fe40000000200 */
[----:B------:R-:W-:Y:S02]  /*0110*/  LEA R0, R5, R0, 0x8 ;  /* 0x0000000005007211 */ /* 0x000fe400078e40ff */
[----:B------:R-:W-:Y:S01]  /*0120*/  CS2R R14, SRZ ;  /* 0x00000000000e7805 */ /* 0x000fe2000001ff00 */
[----:B------:R-:W3:Y:S01]  /*0130*/  LDC.64 R4, c[0x0][0x240] ;  /* 0x00009000ff047b82 */ /* 0x000ee20000000a00 */
[----:B------:R-:W-:-:S02]  /*0140*/  LEA.HI R3, R3, R0, RZ, 0x4 ;  /* 0x0000000003037211 */ /* 0x000fc400078f20ff */
[----:B------:R-:W-:Y:S02]  /*0150*/  ISETP.GE.AND P0, PT, R0, 0xe00, PT ;  /* 0x00000e000000780c */ /* 0x000fe40003f06270 */
[----:B------:R-:W-:Y:S02]  /*0160*/  SHF.R.S32.HI R3, RZ, 0x4, R3 ;  /* 0x00000004ff037819 */ /* 0x000fe40000011403 */
[----:B------:R-:W-:Y:S01]  /*0170*/  CS2R R16, SRZ ;  /* 0x0000000000107805 */ /* 0x000fe2000001ff00 */
[----:B------:R-:W1:Y:S02]  /*0180*/  LDC.64 R28, c[0x0][0x230] ;  /* 0x00008c00ff1c7b82 */ /* 0x000e640000000a00 */
[----:B------:R-:W-:-:S05]  /*0190*/  IMAD.HI R2, R3, -0x6db6db6d, R2 ;  /* 0x9249249303027827 */ /* 0x000fca00078e0202 */
[----:B------:R-:W-:-:S04]  /*01a0*/  SHF.R.U32.HI R7, RZ, 0x1f, R2 ;  /* 0x0000001fff077819 */ /* 0x000fc80000011602 */
[----:B------:R-:W-:-:S05]  /*01b0*/  LEA.HI.SX32 R7, R2, R7, 0x1b ;  /* 0x0000000702077211 */ /* 0x000fca00078fdaff */
[----:B------:R-:W-:Y:S01]  /*01c0*/  IMAD R23, R7, -0x38, R3 ;  /* 0xffffffc807177824 */ /* 0x000fe200078e0203 */
[----:B------:R-:W-:Y:S01]  /*01d0*/  MOV R3, RZ ;  /* 0x000000ff00037202 */ /* 0x000fe20000000f00 */
[----:B------:R-:W1:Y:S02]  /*01e0*/  LDC.64 R6, c[0x0][0x250] ;  /* 0x00009400ff067b82 */ /* 0x000e640000000a00 */
[----:B---3--:R-:W-:-:S05]  /*01f0*/  IMAD.WIDE R4, R23, 0x4, R4 ;  /* 0x0000000417047825 */ /* 0x008fca00078e0204 */
[----:B------:R-:W3:Y:S04]  /*0200*/  @!P0 LDG.E.EL R3, desc[UR4][R4.64] ;  /* 0x0000000404038981 */ /* 0x000ee8000c2e1900 */
[----:B------:R5:W3:Y:S01]  /*0210*/  @!P0 LDG.E.EL R8, desc[UR4][R4.64] ;  /* 0x0000000404088981 */ /* 0x000ae2000c2e1900 */
[----:B--2---:R-:W-:-:S04]  /*0220*/  IMAD.WIDE R24, R23, 0x4, R24 ;  /* 0x0000000417187825 */ /* 0x004fc800078e0218 */
[----:B----4-:R-:W-:Y:S01]  /*0230*/  IMAD.WIDE R10, R0, 0x4, R10 ;  /* 0x00000004000a7825 */ /* 0x010fe200078e020a */
[----:B------:R-:W2:Y:S03]  /*0240*/  @!P0 LDG.E.EL R22, desc[UR4][R24.64] ;  /* 0x0000000418168981 */ /* 0x000ea6000c2e1900 */
[C---:B-----5:R-:W-:Y:S01]  /*0250*/  IMAD.WIDE R12, R23.reuse, 0x4, R12 ;  /* 0x00000004170c7825 */ /* 0x060fe200078e020c */
[----:B------:R4:W5:Y:S01]  /*0260*/  @!P0 LDG.E.EL R20, desc[UR4][R24.64] ;  /* 0x0000000418148981 */ /* 0x000962000c2e1900 */
[----:B------:R-:W-:Y:S02]  /*0270*/  CS2R R4, SRZ ;  /* 0x0000000000047805 */ /* 0x000fe4000001ff00 */
[C---:B0-----:R-:W-:Y:S01]  /*0280*/  IMAD.WIDE R18, R23.reuse, 0x4, R18 ;  /* 0x0000000417127825 */ /* 0x041fe200078e0212 */
[----:B------:R-:W2:Y:S04]  /*0290*/  @!P0 LDG.E.64 R14, desc[UR4][R10.64] ;  /* 0x000000040a0e8981 */ /* 0x000ea8000c1e1b00 */
[----:B------:R-:W2:Y:S01]  /*02a0*/  @!P0 LDG.E.EL R21, desc[UR4][R12.64] ;  /* 0x000000040c158981 */ /* 0x000ea2000c2e1900 */
[----:B-1----:R-:W-:-:S03]  /*02b0*/  IMAD.WIDE R26, R23, 0x4, R26 ;  /* 0x00000004171a7825 */ /* 0x002fc600078e021a */
[----:B------:R-:W5:Y:S01]  /*02c0*/  @!P0 LDG.E.EL R5, desc[UR4][R18.64] ;  /* 0x0000000412058981 */ /* 0x000f62000c2e1900 */
[----:B------:R-:W-:-:S03]  /*02d0*/  IMAD.WIDE R6, R23, 0x4, R6 ;  /* 0x0000000417067825 */ /* 0x000fc600078e0206 */
[----:B------:R-:W5:Y:S04]  /*02e0*/  @!P0 LDG.E.EL R16, desc[UR4][R26.64] ;  /* 0x000000041a108981 */ /* 0x000f68000c2e1900 */
[----:B------:R-:W5:Y:S01]  /*02f0*/  @!P0 LDG.E.EL R17, desc[UR4][R6.64] ;  /* 0x0000000406118981 */ /* 0x000f62000c2e1900 */
[----:B----4-:R-:W-:Y:S01]  /*0300*/  CS2R R24, SRZ ;  /* 0x0000000000187805 */ /* 0x010fe2000001ff00 */
[----:B------:R-:W-:Y:S02]  /*0310*/  HFMA2.MMA R2, -RZ, RZ, 0, 0 ;  /* 0x00000000ff027435 */ /* 0x000fe400000001ff */
[----:B------:R0:W4:Y:S04]  /*0320*/  @!P0 LDG.E.EL R4, desc[UR4][R26.64] ;  /* 0x000000041a048981 */ /* 0x000128000c2e1900 */
[----:B------:R1:W4:Y:S01]  /*0330*/  @!P0 LDG.E.EL R24, desc[UR4][R12.64] ;  /* 0x000000040c188981 */ /* 0x000322000c2e1900 */
[----:B------:R-:W-:-:S03]  /*0340*/  IMAD.WIDE R28, R23, 0x4, R28 ;  /* 0x00000004171c7825 */ /* 0x000fc600078e021c */
[----:B------:R1:W4:Y:S01]  /*0350*/  @!P0 LDG.E.EL R2, desc[UR4][R18.64] ;  /* 0x0000000412028981 */ /* 0x000322000c2e1900 */
[----:B0-----:R-:W-:-:S03]  /*0360*/  MOV R26, RZ ;  /* 0x000000ff001a7202 */ /* 0x001fc60000000f00 */
[----:B------:R-:W4:Y:S01]  /*0370*/  @!P0 LDG.E.EL R25, desc[UR4][R28.64] ;  /* 0x000000041c198981 */ /* 0x000f22000c2e1900 */
[----:B-1----:R-:W0:Y:S03]  /*0380*/  LDC.64 R12, c[0x0][0x218] ;  /* 0x00008600ff0c7b82 */ /* 0x002e260000000a00 */
[----:B------:R-:W4:Y:S01]  /*0390*/  @!P0 LDG.E.EL R26, desc[UR4][R28.64] ;  /* 0x000000041c1a8981 */ /* 0x000f22000c2e1900 */
[----:B------:R-:W-:Y:S01]  /*03a0*/  CS2R R18, SRZ ;  /* 0x0000000000127805 */ /* 0x000fe2000001ff00 */
[----:B0-----:R-:W-:-:S05]  /*03b0*/  IMAD.WIDE R12, R0, 0x4, R12 ;  /* 0x00000004000c7825 */ /* 0x001fca00078e020c */
[----:B------:R-:W4:Y:S01]  /*03c0*/  @!P0 LDG.E.64 R18, desc[UR4][R12.64] ;  /* 0x000000040c128981 */ /* 0x000f22000c1e1b00 */
[----:B---3--:R-:W-:-:S04]  /*03d0*/  FADD R9, R3, 9.9999997473787516356e-06 ;  /* 0x3727c5ac03097421 */ /* 0x008fc80000000000 */
[----:B------:R-:W0:Y:S01]  /*03e0*/  MUFU.SQRT R27, R9 ;  /* 0x00000009001b7308 */ /* 0x000e220000002000 */
[----:B------:R-:W-:Y:S01]  /*03f0*/  FADD R8, R8, 9.9999997473787516356e-06 ;  /* 0x3727c5ac08087421 */ /* 0x000fe20000000000 */
[----:B------:R-:W-:Y:S01]  /*0400*/  HFMA2.MMA R3, -RZ, RZ, 0, 0 ;  /* 0x00000000ff037435 */ /* 0x000fe200000001ff */
[C---:B0-----:R-:W-:Y:S02]  /*0410*/  FSETP.GT.AND P1, PT, R27.reuse, 8.50705917302346158658e+37, PT ;  /* 0x7e8000001b00780b */ /* 0x041fe40003f24000 */
[----:B------:R-:W-:-:S03]  /*0420*/  FSETP.GEU.AND P2, PT, R27, 1.175494350822287508e-38, PT ;  /* 0x008000001b00780b */ /* 0x000fc60003f4e000 */
[----:B------:R-:W0:Y:S01]  /*0430*/  MUFU.SQRT R8, R8 ;  /* 0x0000000800087308 */ /* 0x000e220000002000 */
[----:B--2---:R-:W-:-:S03]  /*0440*/  FADD R22, R22, 9.9999997473787516356e-06 ;  /* 0x3727c5ac16167421 */ /* 0x004fc60000000000 */
[----:B------:R5:W2:Y:S04]  /*0450*/  @!P0 LDG.E.EL R3, desc[UR4][R6.64] ;  /* 0x0000000406038981 */ /* 0x000aa8000c2e1900 */
[----:B------:R-:W-:Y:S01]  /*0460*/  @P1 FMUL R27, R27, 0.25 ;  /* 0x3e8000001b1b1820 */ /* 0x000fe20000400000 */
[----:B-----5:R-:W-:-:S03]  /*0470*/  FADD R6, R20, 9.9999997473787516356e-06 ;  /* 0x3727c5ac14067421 */ /* 0x020fc60000000000 */
[----:B------:R-:W-:Y:S01]  /*0480*/  @!P2 FMUL R27, R27, 16777216 ;  /* 0x4b8000001b1ba820 */ /* 0x000fe20000400000 */
[----:B------:R-:W-:Y:S01]  /*0490*/  MOV R9, 0x3e800000 ;  /* 0x3e80000000097802 */ /* 0x000fe20000000f00 */
[----:B------:R-:W1:Y:S03]  /*04a0*/  MUFU.SQRT R22, R22 ;  /* 0x0000001600167308 */ /* 0x000e660000002000 */
[----:B------:R-:W-:-:S05]  /*04b0*/  FSEL R29, R9, 1, P1 ;  /* 0x3f800000091d7808 */ /* 0x000fca0000800000 */
[----:B------:R-:W-:Y:S01]  /*04c0*/  MUFU.RCP R28, R27 ;  /* 0x0000001b001c7308 */ /* 0x000fe20000001000 */
[----:B0-----:R-:W-:-:S07]  /*04d0*/  FSETP.GT.AND P1, PT, R8, 8.50705917302346158658e+37, PT ;  /* 0x7e8000000800780b */ /* 0x001fce0003f24000 */
[----:B------:R-:W0:Y:S01]  /*04e0*/  MUFU.SQRT R27, R6 ;  /* 0x00000006001b7308 */ /* 0x000e220000002000 */
[----:B------:R-:W-:Y:S01]  /*04f0*/  FSETP.GEU.AND P4, PT, R8, 1.175494350822287508e-38, PT ;  /* 0x008000000800780b */ /* 0x000fe20003f8e000 */
[----:B------:R-:W-:Y:S01]  /*0500*/  @!P2 FMUL R29, R29, 16777216 ;  /* 0x4b8000001d1da820 */ /* 0x000fe20000400000 */
[----:B-1----:R-:W-:Y:S01]  /*0510*/  FSETP.GT.AND P2, PT, R22, 8.50705917302346158658e+37, PT ;  /* 0x7e8000001600780b */ /* 0x002fe20003f44000 */
[----:B------:R-:W-:Y:S02]  /*0520*/  FADD R14, R21, R14 ;  /* 0x0000000e150e7221 */ /* 0x000fe40000000000 */
[----:B------:R-:W-:Y:S01]  /*0530*/  @P1 FMUL R8, R8, 0.25 ;  /* 0x3e80000008081820 */ /* 0x000fe20000400000 */
[----:B------:R-:W-:Y:S01]  /*0540*/  FSETP.GEU.AND P5, PT, R22, 1.175494350822287508e-38, PT ;  /* 0x008000001600780b */ /* 0x000fe20003fae000 */
[----:B------:R-:W1:Y:S01]  /*0550*/  LDC.64 R20, c[0x0][0x258] ;  /* 0x00009600ff147b82 */ /* 0x000e620000000a00 */
[C---:B0-----:R-:W-:Y:S02]  /*0560*/  FSETP.GT.AND P3, PT, R27.reuse, 8.50705917302346158658e+37, PT ;  /* 0x7e8000001b00780b */ /* 0x041fe40003f64000 */
[----:B------:R-:W-:-:S03]  /*0570*/  FSETP.GEU.AND P6, PT, R27, 1.175494350822287508e-38, PT ;  /* 0x008000001b00780b */ /* 0x000fc60003fce000 */
[----:B------:R-:W-:Y:S01]  /*0580*/  @!P4 FMUL R8, R8, 16777216 ;  /* 0x4b8000000808c820 */ /* 0x000fe20000400000 */
[----:B------:R-:W-:Y:S01]  /*0590*/  FMUL R28, R28, R29 ;  /* 0x0000001d1c1c7220 */ /* 0x000fe20000400000 */
[----:B------:R-:W-:Y:S01]  /*05a0*/  FADD R5, R14, -R5 ;  /* 0x800000050e057221 */ /* 0x000fe20000000000 */
[----:B------:R-:W-:-:S03]  /*05b0*/  @P2 FMUL R22, R22, 0.25 ;  /* 0x3e80000016162820 */ /* 0x000fc60000400000 */
[----:B------:R-:W-:Y:S01]  /*05c0*/  FMUL R28, R28, R5 ;  /* 0x000000051c1c7220 */ /* 0x000fe20000400000 */
[----:B------:R-:W0:Y:S01]  /*05d0*/  MUFU.RCP R8, R8 ;  /* 0x0000000800087308 */ /* 0x000e220000001000 */
[----:B------:R-:W-:Y:S02]  /*05e0*/  @P3 FMUL R27, R27, 0.25 ;  /* 0x3e8000001b1b3820 */ /* 0x000fe40000400000 */
[----:B------:R-:W-:Y:S01]  /*05f0*/  FFMA R5, R28, R16, R17 ;  /* 0x000000101c057223 */ /* 0x000fe20000000011 */
[----:B------:R-:W-:Y:S01]  /*0600*/  @!P5 FMUL R22, R22, 16777216 ;  /* 0x4b8000001616d820 */ /* 0x000fe20000400000 */
[----:B------:R-:W3:Y:S01]  /*0610*/  LDC.64 R16, c[0x0][0x268] ;  /* 0x00009a00ff107b82 */ /* 0x000ee20000000a00 */
[----:B------:R-:W-:Y:S01]  /*0620*/  @!P6 FMUL R27, R27, 16777216 ;  /* 0x4b8000001b1be820 */ /* 0x000fe20000400000 */
[----:B------:R-:W-:-:S03]  /*0630*/  FSEL R29, R9, 1, P1 ;  /* 0x3f800000091d7808 */ /* 0x000fc60000800000 */
[----:B------:R-:W5:Y:S02]  /*0640*/  MUFU.RCP R22, R22 ;  /* 0x0000001600167308 */ /* 0x000f640000001000 */
[----:B------:R-:W-:Y:S01]  /*0650*/  @!P4 FMUL R29, R29, 16777216 ;  /* 0x4b8000001d1dc820 */ /* 0x000fe20000400000 */
[----:B------:R-:W-:-:S05]  /*0660*/  FSEL R28, R9, 1, P3 ;  /* 0x3f800000091c7808 */ /* 0x000fca0001800000 */
[----:B------:R-:W3:Y:S01]  /*0670*/  MUFU.RCP R27, R27 ;  /* 0x0000001b001b7308 */ /* 0x000ee20000001000 */
[----:B0-----:R-:W-:Y:S01]  /*0680*/  FMUL R8, R8, R29 ;  /* 0x0000001d08087220 */ /* 0x001fe20000400000 */
[----:B------:R-:W-:Y:S02]  /*0690*/  FSEL R29, R9, 1, P2 ;  /* 0x3f800000091d7808 */ /* 0x000fe40001000000 */
[----:B------:R-:W-:Y:S01]  /*06a0*/  CS2R R6, SRZ ;  /* 0x0000000000067805 */ /* 0x000fe2000001ff00 */
[----:B-1----:R-:W-:-:S04]  /*06b0*/  IMAD.WIDE R20, R23, 0x4, R20 ;  /* 0x0000000417147825 */ /* 0x002fc800078e0214 */
[----:B------:R-:W-:Y:S01]  /*06c0*/  @!P6 FMUL R28, R28, 16777216 ;  /* 0x4b8000001c1ce820 */ /* 0x000fe20000400000 */
[----:B------:R-:W-:Y:S01]  /*06d0*/  @!P5 FMUL R29, R29, 16777216 ;  /* 0x4b8000001d1dd820 */ /* 0x000fe20000400000 */
[----:B------:R-:W2:Y:S04]  /*06e0*/  @!P0 LDG.E.EL R7, desc[UR4][R20.64] ;  /* 0x0000000414078981 */ /* 0x000ea8000c2e1900 */
[----:B------:R0:W2:Y:S01]  /*06f0*/  @!P0 LDG.E.EL R6, desc[UR4][R20.64] ;  /* 0x0000000414068981 */ /* 0x0000a2000c2e1900 */
[----:B-----5:R-:W-:Y:S01]  /*0700*/  FMUL R9, R22, R29 ;  /* 0x0000001d16097220 */ /* 0x020fe20000400000 */
[----:B------:R-:W-:Y:S01]  /*0710*/  MOV R22, RZ ;  /* 0x000000ff00167202 */ /* 0x000fe20000000f00 */
[----:B---3--:R-:W-:-:S05]  /*0720*/  IMAD.WIDE R16, R23, 0x4, R16 ;  /* 0x0000000417107825 */ /* 0x008fca00078e0210 */
[----:B------:R-:W3:Y:S01]  /*0730*/  @!P0 LDG.E.EL R22, desc[UR4][R16.64] ;  /* 0x0000000410168981 */ /* 0x000ee2000c2e1900 */
[----:B0-----:R-:W-:Y:S01]  /*0740*/  HFMA2.MMA R21, -RZ, RZ, 0, 0 ;  /* 0x00000000ff157435 */ /* 0x001fe200000001ff */
[----:B------:R-:W-:Y:S02]  /*0750*/  FMUL R20, R27, R28 ;  /* 0x0000001c1b147220 */ /* 0x000fe40000400000 */
[----:B------:R-:W0:Y:S07]  /*0760*/  LDC.64 R28, c[0x0][0x270] ;  /* 0x00009c00ff1c7b82 */ /* 0x000e2e0000000a00 */
[----:B------:R1:W5:Y:S02]  /*0770*/  @!P0 LDG.E.EL R21, desc[UR4][R16.64] ;  /* 0x0000000410158981 */ /* 0x000364000c2e1900 */
[----:B-1----:R-:W1:Y:S01]  /*0780*/  LDC.64 R16, c[0x0][0x278] ;  /* 0x00009e00ff107b82 */ /* 0x002e620000000a00 */
[----:B----4-:R-:W-:Y:S01]  /*0790*/  FADD R15, R24, R15 ;  /* 0x0000000f180f7221 */ /* 0x010fe20000000000 */
[----:B------:R-:W-:Y:S01]  /*07a0*/  HFMA2.MMA R24, -RZ, RZ, 0, 0 ;  /* 0x00000000ff187435 */ /* 0x000fe200000001ff */
[----:B0-----:R-:W-:Y:S01]  /*07b0*/  IMAD.WIDE R28, R23, 0x4, R28 ;  /* 0x00000004171c7825 */ /* 0x001fe200078e021c */
[----:B------:R-:W-:-:S03]  /*07c0*/  MOV R23, RZ ;  /* 0x000000ff00177202 */ /* 0x000fc60000000f00 */
[----:B------:R-:W-:-:S05]  /*07d0*/  FADD R19, R26, R19 ;  /* 0x000000131a137221 */ /* 0x000fca0000000000 */
[----:B------:R-:W5:Y:S04]  /*07e0*/  @!P0 LDG.E.EL R24, desc[UR4][R28.64] ;  /* 0x000000041c188981 */ /* 0x000f68000c2e1900 */
[----:B------:R-:W3:Y:S01]  /*07f0*/  @!P0 LDG.E.EL R23, desc[UR4][R28.64] ;  /* 0x000000041c178981 */ /* 0x000ee2000c2e1900 */
[----:B-1----:R-:W-:Y:S01]  /*0800*/  IMAD.WIDE R26, R0, 0x4, R16 ;  /* 0x00000004001a7825 */ /* 0x002fe200078e0210 */
[----:B------:R-:W-:-:S06]  /*0810*/  CS2R R16, SRZ ;  /* 0x0000000000107805 */ /* 0x000fcc000001ff00 */
[----:B------:R0:W4:Y:S01]  /*0820*/  @!P0 LDG.E.64 R16, desc[UR4][R26.64] ;  /* 0x000000041a108981 */ /* 0x000122000c1e1b00 */
[----:B------:R-:W-:Y:S01]  /*0830*/  FADD R18, R25, R18 ;  /* 0x0000001219127221 */ /* 0x000fe20000000000 */
[----:B------:R-:W-:Y:S01]  /*0840*/  FADD R25, R15, -R2 ;  /* 0x800000020f197221 */ /* 0x000fe20000000000 */
[----:B0-----:R-:W0:Y:S03]  /*0850*/  LDC.64 R26, c[0x0][0x220] ;  /* 0x00008800ff1a7b82 */ /* 0x001e260000000a00 */
[----:B------:R-:W-:Y:S01]  /*0860*/  FMUL R8, R8, R25 ;  /* 0x0000001908087220 */ /* 0x000fe20000400000 */
[----:B------:R1:W-:Y:S04]  /*0870*/  @!P0 STG.E.64 desc[UR4][R10.64], R14 ;  /* 0x0000000e0a008986 */ /* 0x0003e8000c101b04 */
[----:B------:R1:W-:Y:S01]  /*0880*/  @!P0 STG.E.64 desc[UR4][R12.64], R18 ;  /* 0x000000120c008986 */ /* 0x0003e2000c101b04 */
[----:B0-----:R-:W-:-:S04]  /*0890*/  IMAD.WIDE R26, R0, 0x4, R26 ;  /* 0x00000004001a7825 */ /* 0x001fc800078e021a */
[----:B--2---:R-:W-:Y:S01]  /*08a0*/  FFMA R3, R8, R4, R3 ;  /* 0x0000000408037223 */ /* 0x004fe20000000003 */
[----:B------:R-:W-:Y:S01]  /*08b0*/  FADD R2, R18, -R7 ;  /* 0x8000000712027221 */ /* 0x000fe20000000000 */
[----:B------:R-:W-:-:S03]  /*08c0*/  FADD R7, R19, -R6 ;  /* 0x8000000613077221 */ /* 0x000fc60000000000 */
[----:B------:R-:W-:Y:S01]  /*08d0*/  FMUL R9, R9, R2 ;  /* 0x0000000209097220 */ /* 0x000fe20000400000 */
[----:B------:R-:W-:-:S03]  /*08e0*/  FMUL R20, R20, R7 ;  /* 0x0000000714147220 */ /* 0x000fc60000400000 */
[----:B-----5:R-:W-:Y:S01]  /*08f0*/  FFMA R24, R9, R21, R24 ;  /* 0x0000001509187223 */ /* 0x020fe20000000018 */
[----:B---3--:R-:W-:-:S03]  /*0900*/  FFMA R20, R20, R22, R23 ;  /* 0x0000001614147223 */ /* 0x008fc60000000017 */
[----:B------:R-:W-:Y:S01]  /*0910*/  FADD R5, R24, R5 ;  /* 0x0000000518057221 */ /* 0x000fe20000000000 */
[----:B------:R-:W-:-:S03]  /*0920*/  FADD R20, R20, R3 ;  /* 0x0000000314147221 */ /* 0x000fc60000000000 */
[----:B----4-:R-:W-:Y:S01]  /*0930*/  FADD R16, R5, R16 ;  /* 0x0000001005107221 */ /* 0x010fe20000000000 */
[----:B------:R-:W-:Y:S01]  /*0940*/  FADD R17, R20, R17 ;  /* 0x0000001114117221 */ /* 0x000fe20000000000 */
[----:B-1----:R-:W-:Y:S06]  /*0950*/  @P0 EXIT ;  /* 0x000000000000094d */ /* 0x002fec0003800000 */
[----:B------:R-:W-:Y:S01]  /*0960*/  STG.E.64 desc[UR4][R26.64], R16 ;  /* 0x000000101a007986 */ /* 0x000fe2000c101b04 */
[----:B------:R-:W-:Y:S05]  /*0970*/  EXIT ;  /* 0x000000000000794d */ /* 0x000fea0003800000 */
.L_x_0:
[----:B------:R-:W-:-:S00]  /*0980*/  BRA `(.L_x_0) ;  /* 0xfffffffc00fc7947 */ /* 0x000fc0000383ffff */
[----:B------:R-:W-:-:S00]  /*0990*/  NOP ;  /* 0x0000000000007918 */ /* 0x000fc00000000000 */
        /* <DEDUP_REMOVED lines=14> */
.L_x_1:


//--------------------- .nv.global.init           --------------------------
	.section	.nv.global.init,"aw",@progbits
.nv.global.init:
	.type		_$_str,@object
	.size		_$_str,(_$_str_$_2 - _$_str)
_$_str:
        /*0000*/ 	.byte	0x5f, 0x5f, 0x43, 0x55, 0x44, 0x41, 0x5f, 0x46, 0x54, 0x5a, 0x00
	.type		_$_str_$_2,@object
	.size		_$_str_$_2,(.L_1 - _$_str_$_2)
_$_str_$_2:
        /*000b*/ 	.byte	0x5f, 0x5f, 0x43, 0x55, 0x44, 0x41, 0x5f, 0x50, 0x52, 0x45, 0x43, 0x5f, 0x53, 0x51, 0x52, 0x54
        /*001b*/ 	.byte	0x00
.L_1:


//--------------------- .nv.constant0.triton_poi_fused__native_batch_norm_legit_no_training_add_convolution_20 --------------------------
	.section	.nv.constant0.triton_poi_fused__native_batch_norm_legit_no_training_add_convolution_20,"a",@progbits
	.sectionflags	@""
	.align	4
.nv.constant0.triton_poi_fused__native_batch_norm_legit_no_training_add_convolution_20:
	.zero		644
